//
// Generated by NVIDIA NVVM Compiler
//
// Compiler Build ID: CL-36424714
// Cuda compilation tools, release 13.0, V13.0.88
// Based on NVVM 20.0.0
//

.version 9.0
.target sm_100
.address_size 64

	// .globl	_Z8gpu_HeatPfS_i

.visible .entry _Z8gpu_HeatPfS_i(
	.param .u64 .ptr .align 1 _Z8gpu_HeatPfS_i_param_0,
	.param .u64 .ptr .align 1 _Z8gpu_HeatPfS_i_param_1,
	.param .u32 _Z8gpu_HeatPfS_i_param_2
)
{
	.reg .b32 	%r<16>;
	.reg .b32 	%f<9>;
	.reg .b64 	%rd<16>;

	ld.param.u64 	%rd1, [_Z8gpu_HeatPfS_i_param_0];
	ld.param.u64 	%rd2, [_Z8gpu_HeatPfS_i_param_1];
	ld.param.u32 	%r1, [_Z8gpu_HeatPfS_i_param_2];
	cvta.to.global.u64 	%rd3, %rd2;
	cvta.to.global.u64 	%rd4, %rd1;
	mov.u32 	%r2, %tid.y;
	mov.u32 	%r3, %ntid.y;
	mov.u32 	%r4, %ctaid.y;
	mad.lo.s32 	%r5, %r3, %r4, %r2;
	mov.u32 	%r6, %tid.x;
	mov.u32 	%r7, %ntid.x;
	mov.u32 	%r8, %ctaid.x;
	mad.lo.s32 	%r9, %r7, %r8, %r6;
	mul.lo.s32 	%r10, %r1, %r5;
	cvt.s64.s32 	%rd5, %r10;
	cvt.s64.s32 	%rd6, %r9;
	add.s64 	%rd7, %rd6, %rd5;
	shl.b64 	%rd8, %rd7, 2;
	add.s64 	%rd9, %rd4, %rd8;
	ld.global.f32 	%f1, [%rd9+-4];
	ld.global.f32 	%f2, [%rd9+4];
	add.f32 	%f3, %f1, %f2;
	sub.s32 	%r11, %r10, %r1;
	add.s32 	%r12, %r11, %r9;
	mul.wide.s32 	%rd10, %r12, 4;
	add.s64 	%rd11, %rd4, %rd10;
	ld.global.f32 	%f4, [%rd11];
	add.f32 	%f5, %f3, %f4;
	shl.b32 	%r13, %r1, 1;
	add.s32 	%r14, %r12, %r13;
	mul.wide.s32 	%rd12, %r14, 4;
	add.s64 	%rd13, %rd4, %rd12;
	ld.global.f32 	%f6, [%rd13];
	add.f32 	%f7, %f5, %f6;
	mul.f32 	%f8, %f7, 0f3E800000;
	add.s32 	%r15, %r10, %r9;
	mul.wide.s32 	%rd14, %r15, 4;
	add.s64 	%rd15, %rd3, %rd14;
	st.global.f32 	[%rd15], %f8;
	ret;

}


// ===== COMPILED SASS (sm_100) =====

	.target	sm_100

	.elftype	@"ET_EXEC"


//--------------------- .note.nv.tkinfo           --------------------------
	.section	.note.nv.tkinfo,"",@"SHT_NOTE"
	.sectionflags	@"SHF_NOTE_NV_TKINFO"
	.tkinfo
        /*0018*/ 	.word	0x00000002
        /*0030*/ 	.string	""
        /*0030*/ 	.string	"ptxas"
        /*0030*/ 	.string	"Cuda compilation tools, release 13.0, V13.0.88"
        /*0030*/ 	.string	"Build cuda_13.0.r13.0/compiler.36424714_0"
        /*0030*/ 	.string	"-arch sm_100 -m 64 "



//--------------------- .note.nv.cuinfo           --------------------------
	.section	.note.nv.cuinfo,"",@"SHT_NOTE"
	.sectionflags	@"SHF_NOTE_NV_CUINFO"
        /*0018*/ 	.short	0x0002
        /*001a*/ 	.short	0x0064
        /*001c*/ 	.short	0x0082
	.zero		2


//--------------------- .nv.info                  --------------------------
	.section	.nv.info,"",@"SHT_CUDA_INFO"
	.align	4


	//----- nvinfo : EIATTR_REGCOUNT
	.align		4
        /*0000*/ 	.byte	0x04, 0x2f
        /*0002*/ 	.short	(.L_1 - .L_0)
	.align		4
.L_0:
        /*0004*/ 	.word	index@(_Z8gpu_HeatPfS_i)
        /*0008*/ 	.word	0x00000010


	//----- nvinfo : EIATTR_FRAME_SIZE
	.align		4
.L_1:
        /*000c*/ 	.byte	0x04, 0x11
        /*000e*/ 	.short	(.L_3 - .L_2)
	.align		4
.L_2:
        /*0010*/ 	.word	index@(_Z8gpu_HeatPfS_i)
        /*0014*/ 	.word	0x00000000


	//----- nvinfo : EIATTR_MIN_STACK_SIZE
	.align		4
.L_3:
        /*0018*/ 	.byte	0x04, 0x12
        /*001a*/ 	.short	(.L_5 - .L_4)
	.align		4
.L_4:
        /*001c*/ 	.word	index@(_Z8gpu_HeatPfS_i)
        /*0020*/ 	.word	0x00000000
.L_5:


//--------------------- .nv.compat                --------------------------
	.section	.nv.compat,"",@"SHT_CUDA_COMPAT_INFO"
	.align	4
        /*0000*/ 	.byte	0x02, 0x09, 0x00, 0x00, 0x02, 0x02, 0x01, 0x00, 0x02, 0x05, 0x05, 0x00, 0x03, 0x07, 0x01, 0x01
        /*0010*/ 	.byte	0x02, 0x03, 0x00, 0x00, 0x02, 0x06, 0x01, 0x00, 0x04, 0x0b, 0x08, 0x00, 0x09, 0x00, 0x00, 0x00
        /*0020*/ 	.byte	0x00, 0x00, 0x00, 0x00


//--------------------- .nv.info._Z8gpu_HeatPfS_i --------------------------
	.section	.nv.info._Z8gpu_HeatPfS_i,"",@"SHT_CUDA_INFO"
	.sectionflags	@""
	.align	4


	//----- nvinfo : EIATTR_CUDA_API_VERSION
	.align		4
        /*0000*/ 	.byte	0x04, 0x37
        /*0002*/ 	.short	(.L_7 - .L_6)
.L_6:
        /*0004*/ 	.word	0x00000082


	//----- nvinfo : EIATTR_KPARAM_INFO
	.align		4
.L_7:
        /*0008*/ 	.byte	0x04, 0x17
        /*000a*/ 	.short	(.L_9 - .L_8)
.L_8:
        /*000c*/ 	.word	0x00000000
        /*0010*/ 	.short	0x0002
        /*0012*/ 	.short	0x0010
        /*0014*/ 	.byte	0x00, 0xf0, 0x11, 0x00


	//----- nvinfo : EIATTR_KPARAM_INFO
	.align		4
.L_9:
        /*0018*/ 	.byte	0x04, 0x17
        /*001a*/ 	.short	(.L_11 - .L_10)
.L_10:
        /*001c*/ 	.word	0x00000000
        /*0020*/ 	.short	0x0001
        /*0022*/ 	.short	0x0008
        /*0024*/ 	.byte	0x00, 0xf5, 0x21, 0x00


	//----- nvinfo : EIATTR_KPARAM_INFO
	.align		4
.L_11:
        /*0028*/ 	.byte	0x04, 0x17
        /*002a*/ 	.short	(.L_13 - .L_12)
.L_12:
        /*002c*/ 	.word	0x00000000
        /*0030*/ 	.short	0x0000
        /*0032*/ 	.short	0x0000
        /*0034*/ 	.byte	0x00, 0xf5, 0x21, 0x00


	//----- nvinfo : EIATTR_SPARSE_MMA_MASK
	.align		4
.L_13:
        /*0038*/ 	.byte	0x03, 0x50
        /*003a*/ 	.short	0x0000


	//----- nvinfo : EIATTR_MAXREG_COUNT
	.align		4
        /*003c*/ 	.byte	0x03, 0x1b
        /*003e*/ 	.short	0x00ff


	//----- nvinfo : EIATTR_MERCURY_ISA_VERSION
	.align		4
        /*0040*/ 	.byte	0x03, 0x5f
        /*0042*/ 	.short	0x0101


	//----- nvinfo : EIATTR_VRC_CTA_INIT_COUNT
	.align		4
        /*0044*/ 	.byte	0x02, 0x4a
	.zero		1
	.zero		1


	//----- nvinfo : EIATTR_EXIT_INSTR_OFFSETS
	.align		4
        /*0048*/ 	.byte	0x04, 0x1c
        /*004a*/ 	.short	(.L_15 - .L_14)


	//   ....[0]....
.L_14:
        /*004c*/ 	.word	0x00000230


	//----- nvinfo : EIATTR_CBANK_PARAM_SIZE
	.align		4
.L_15:
        /*0050*/ 	.byte	0x03, 0x19
        /*0052*/ 	.short	0x0014


	//----- nvinfo : EIATTR_PARAM_CBANK
	.align		4
        /*0054*/ 	.byte	0x04, 0x0a
        /*0056*/ 	.short	(.L_17 - .L_16)
	.align		4
.L_16:
        /*0058*/ 	.word	index@(.nv.constant0._Z8gpu_HeatPfS_i)
        /*005c*/ 	.short	0x0380
        /*005e*/ 	.short	0x0014


	//----- nvinfo : EIATTR_SW_WAR
	.align		4
.L_17:
        /*0060*/ 	.byte	0x04, 0x36
        /*0062*/ 	.short	(.L_19 - .L_18)
.L_18:
        /*0064*/ 	.word	0x00000008
.L_19:


//--------------------- .nv.callgraph             --------------------------
	.section	.nv.callgraph,"",@"SHT_CUDA_CALLGRAPH"
	.align	4
	.sectionentsize	8
	.align		4
        /*0000*/ 	.word	0x00000000
	.align		4
        /*0004*/ 	.word	0xffffffff
	.align		4
        /*0008*/ 	.word	0x00000000
	.align		4
        /*000c*/ 	.word	0xfffffffe
	.align		4
        /*0010*/ 	.word	0x00000000
	.align		4
        /*0014*/ 	.word	0xfffffffd
	.align		4
        /*0018*/ 	.word	0x00000000
	.align		4
        /*001c*/ 	.word	0xfffffffc


//--------------------- .text._Z8gpu_HeatPfS_i    --------------------------
	.section	.text._Z8gpu_HeatPfS_i,"ax",@progbits
	.align	128
        .global         _Z8gpu_HeatPfS_i
        .type           _Z8gpu_HeatPfS_i,@function
        .size           _Z8gpu_HeatPfS_i,(.L_x_1 - _Z8gpu_HeatPfS_i)
        .other          _Z8gpu_HeatPfS_i,@"STO_CUDA_ENTRY STV_DEFAULT"
_Z8gpu_HeatPfS_i:
.text._Z8gpu_HeatPfS_i:
[----:B------:R-:W-:Y:S01]  /*0000*/  LDC R1, c[0x0][0x37c] ;  /* 0x0000df00ff017b82 */ /* 0x000fe20000000800 */
[----:B------:R-:W0:Y:S07]  /*0010*/  S2R R0, SR_TID.Y ;  /* 0x0000000000007919 */ /* 0x000e2e0000002200 */
[----:B------:R-:W1:Y:S01]  /*0020*/  LDC R9, c[0x0][0x390] ;  /* 0x0000e400ff097b82 */ /* 0x000e620000000800 */
[----:B------:R-:W0:Y:S01]  /*0030*/  LDCU UR4, c[0x0][0x364] ;  /* 0x00006c80ff0477ac */ /* 0x000e220008000800 */
[----:B------:R-:W0:Y:S01]  /*0040*/  S2R R5, SR_CTAID.Y ;  /* 0x0000000000057919 */ /* 0x000e220000002600 */
[----:B------:R-:W2:Y:S01]  /*0050*/  LDCU UR5, c[0x0][0x360] ;  /* 0x00006c00ff0577ac */ /* 0x000ea20008000800 */
[----:B------:R-:W2:Y:S04]  /*0060*/  S2R R10, SR_TID.X ;  /* 0x00000000000a7919 */ /* 0x000ea80000002100 */
[----:B------:R-:W3:Y:S01]  /*0070*/  LDC.64 R2, c[0x0][0x380] ;  /* 0x0000e000ff027b82 */ /* 0x000ee20000000a00 */
[----:B------:R-:W4:Y:S01]  /*0080*/  LDCU.64 UR6, c[0x0][0x380] ;  /* 0x00007000ff0677ac */ /* 0x000f220008000a00 */
[----:B------:R-:W2:Y:S01]  /*0090*/  S2R R7, SR_CTAID.X ;  /* 0x0000000000077919 */ /* 0x000ea20000002500 */
[----:B0-----:R-:W-:-:S04]  /*00a0*/  IMAD R0, R5, UR4, R0 ;  /* 0x0000000405007c24 */ /* 0x001fc8000f8e0200 */
[----:B-1----:R-:W-:Y:S02]  /*00b0*/  IMAD R11, R0, R9, RZ ;  /* 0x00000009000b7224 */ /* 0x002fe400078e02ff */
[----:B--2---:R-:W-:Y:S01]  /*00c0*/  IMAD R10, R7, UR5, R10 ;  /* 0x00000005070a7c24 */ /* 0x004fe2000f8e020a */
[----:B------:R-:W0:Y:S04]  /*00d0*/  LDCU.64 UR4, c[0x0][0x358] ;  /* 0x00006b00ff0477ac */ /* 0x000e280008000a00 */
[----:B------:R-:W-:Y:S02]  /*00e0*/  SHF.R.S32.HI R0, RZ, 0x1f, R10 ;  /* 0x0000001fff007819 */ /* 0x000fe4000001140a */
[C---:B------:R-:W-:Y:S02]  /*00f0*/  IADD3 R5, P0, PT, R10.reuse, R11, RZ ;  /* 0x0000000b0a057210 */ /* 0x040fe40007f1e0ff */
[----:B------:R-:W-:-:S02]  /*0100*/  IADD3 R7, PT, PT, R10, -R9, R11 ;  /* 0x800000090a077210 */ /* 0x000fc40007ffe00b */
[----:B------:R-:W-:Y:S02]  /*0110*/  LEA.HI.X.SX32 R0, R11, R0, 0x1, P0 ;  /* 0x000000000b007211 */ /* 0x000fe400000f0eff */
[----:B----4-:R-:W-:Y:S02]  /*0120*/  LEA R4, P0, R5, UR6, 0x2 ;  /* 0x0000000605047c11 */ /* 0x010fe4000f8010ff */
[----:B------:R-:W-:Y:S01]  /*0130*/  LEA R9, R9, R7, 0x1 ;  /* 0x0000000709097211 */ /* 0x000fe200078e08ff */
[----:B---3--:R-:W-:Y:S01]  /*0140*/  IMAD.WIDE R6, R7, 0x4, R2 ;  /* 0x0000000407067825 */ /* 0x008fe200078e0202 */
[----:B------:R-:W-:-:S03]  /*0150*/  LEA.HI.X R5, R5, UR7, R0, 0x2, P0 ;  /* 0x0000000705057c11 */ /* 0x000fc600080f1400 */
[----:B------:R-:W-:Y:S02]  /*0160*/  IMAD.WIDE R2, R9, 0x4, R2 ;  /* 0x0000000409027825 */ /* 0x000fe400078e0202 */
[----:B0-----:R-:W2:Y:S01]  /*0170*/  LDG.E R0, desc[UR4][R4.64+-0x4] ;  /* 0xfffffc0404007981 */ /* 0x001ea2000c1e1900 */
[----:B------:R-:W0:Y:S03]  /*0180*/  LDC.64 R8, c[0x0][0x388] ;  /* 0x0000e200ff087b82 */ /* 0x000e260000000a00 */
[----:B------:R-:W2:Y:S04]  /*0190*/  LDG.E R13, desc[UR4][R4.64+0x4] ;  /* 0x00000404040d7981 */ /* 0x000ea8000c1e1900 */
[----:B------:R-:W3:Y:S04]  /*01a0*/  LDG.E R7, desc[UR4][R6.64] ;  /* 0x0000000406077981 */ /* 0x000ee8000c1e1900 */
[----:B------:R-:W4:Y:S01]  /*01b0*/  LDG.E R3, desc[UR4][R2.64] ;  /* 0x0000000402037981 */ /* 0x000f22000c1e1900 */
[----:B------:R-:W-:-:S05]  /*01c0*/  IADD3 R11, PT, PT, R10, R11, RZ ;  /* 0x0000000b0a0b7210 */ /* 0x000fca0007ffe0ff */
[----:B0-----:R-:W-:-:S04]  /*01d0*/  IMAD.WIDE R8, R11, 0x4, R8 ;  /* 0x000000040b087825 */ /* 0x001fc800078e0208 */
[----:B--2---:R-:W-:-:S04]  /*01e0*/  FADD R0, R0, R13 ;  /* 0x0000000d00007221 */ /* 0x004fc80000000000 */
[----:B---3--:R-:W-:-:S04]  /*01f0*/  FADD R0, R0, R7 ;  /* 0x0000000700007221 */ /* 0x008fc80000000000 */
[----:B----4-:R-:W-:-:S04]  /*0200*/  FADD R0, R0, R3 ;  /* 0x0000000300007221 */ /* 0x010fc80000000000 */
[----:B------:R-:W-:-:S05]  /*0210*/  FMUL R11, R0, 0.25 ;  /* 0x3e800000000b7820 */ /* 0x000fca0000400000 */
[----:B------:R-:W-:Y:S01]  /*0220*/  STG.E desc[UR4][R8.64], R11 ;  /* 0x0000000b08007986 */ /* 0x000fe2000c101904 */
[----:B------:R-:W-:Y:S05]  /*0230*/  EXIT ;  /* 0x000000000000794d */ /* 0x000fea0003800000 */
.L_x_0:
[----:B------:R-:W-:-:S00]  /*0240*/  BRA `(.L_x_0) ;  /* 0xfffffffc00fc7947 */ /* 0x000fc0000383ffff */
[----:B------:R-:W-:-:S00]  /*0250*/  NOP ;  /* 0x0000000000007918 */ /* 0x000fc00000000000 */
        /* <DEDUP_REMOVED lines=10> */
.L_x_1:


//--------------------- .nv.shared.reserved.0     --------------------------
	.section	.nv.shared.reserved.0,"aw",@nobits
	.weak		__nv_reservedSMEM_offset_0_alias
	.size		__nv_reservedSMEM_offset_0_alias, 0, 64
	.other		__nv_reservedSMEM_offset_0_alias,@"STO_CUDA_RESERVED_SHARED STV_DEFAULT"
__nv_reservedSMEM_offset_0_alias:
	.zero		0
	.zero		64


//--------------------- .nv.constant0._Z8gpu_HeatPfS_i --------------------------
	.section	.nv.constant0._Z8gpu_HeatPfS_i,"a",@progbits
	.sectionflags	@""
	.align	4
.nv.constant0._Z8gpu_HeatPfS_i:
	.zero		916


//--------------------- SYMBOLS --------------------------

	.type		.nv.reservedSmem.offset0,@object
	.size		.nv.reservedSmem.offset0,0x4
